//
// Generated by NVIDIA NVVM Compiler
//
// Compiler Build ID: CL-36424714
// Cuda compilation tools, release 13.0, V13.0.88
// Based on NVVM 20.0.0
//

.version 9.0
.target sm_100
.address_size 64

	// .globl	_Z4add2PdPKd

.visible .entry _Z4add2PdPKd(
	.param .u64 .ptr .align 1 _Z4add2PdPKd_param_0,
	.param .u64 .ptr .align 1 _Z4add2PdPKd_param_1
)
{
	.reg .b32 	%r<2>;
	.reg .b64 	%rd<8>;
	.reg .b64 	%fd<4>;

	ld.param.u64 	%rd1, [_Z4add2PdPKd_param_0];
	ld.param.u64 	%rd2, [_Z4add2PdPKd_param_1];
	cvta.to.global.u64 	%rd3, %rd1;
	cvta.to.global.u64 	%rd4, %rd2;
	mov.u32 	%r1, %tid.x;
	mul.wide.u32 	%rd5, %r1, 8;
	add.s64 	%rd6, %rd4, %rd5;
	ld.global.f64 	%fd1, [%rd6];
	add.s64 	%rd7, %rd3, %rd5;
	ld.global.f64 	%fd2, [%rd7];
	add.f64 	%fd3, %fd1, %fd2;
	st.global.f64 	[%rd7], %fd3;
	ret;

}
	// .globl	_Z9multiply1PKdS0_S0_S0_Pd
.visible .entry _Z9multiply1PKdS0_S0_S0_Pd(
	.param .u64 .ptr .align 1 _Z9multiply1PKdS0_S0_S0_Pd_param_0,
	.param .u64 .ptr .align 1 _Z9multiply1PKdS0_S0_S0_Pd_param_1,
	.param .u64 .ptr .align 1 _Z9multiply1PKdS0_S0_S0_Pd_param_2,
	.param .u64 .ptr .align 1 _Z9multiply1PKdS0_S0_S0_Pd_param_3,
	.param .u64 .ptr .align 1 _Z9multiply1PKdS0_S0_S0_Pd_param_4
)
{
	.reg .b32 	%r<2>;
	.reg .b64 	%rd<17>;
	.reg .b64 	%fd<9>;

	ld.param.u64 	%rd1, [_Z9multiply1PKdS0_S0_S0_Pd_param_0];
	ld.param.u64 	%rd2, [_Z9multiply1PKdS0_S0_S0_Pd_param_1];
	ld.param.u64 	%rd3, [_Z9multiply1PKdS0_S0_S0_Pd_param_2];
	ld.param.u64 	%rd4, [_Z9multiply1PKdS0_S0_S0_Pd_param_3];
	ld.param.u64 	%rd5, [_Z9multiply1PKdS0_S0_S0_Pd_param_4];
	cvta.to.global.u64 	%rd6, %rd5;
	cvta.to.global.u64 	%rd7, %rd1;
	cvta.to.global.u64 	%rd8, %rd2;
	cvta.to.global.u64 	%rd9, %rd3;
	cvta.to.global.u64 	%rd10, %rd4;
	mov.u32 	%r1, %tid.x;
	mul.wide.u32 	%rd11, %r1, 8;
	add.s64 	%rd12, %rd10, %rd11;
	ld.global.f64 	%fd1, [%rd12];
	add.s64 	%rd13, %rd9, %rd11;
	ld.global.f64 	%fd2, [%rd13];
	mul.f64 	%fd3, %fd1, %fd2;
	add.s64 	%rd14, %rd8, %rd11;
	ld.global.f64 	%fd4, [%rd14];
	mul.f64 	%fd5, %fd3, %fd4;
	add.s64 	%rd15, %rd7, %rd11;
	ld.global.f64 	%fd6, [%rd15];
	add.s64 	%rd16, %rd6, %rd11;
	ld.global.f64 	%fd7, [%rd16];
	fma.rn.f64 	%fd8, %fd5, %fd6, %fd7;
	st.global.f64 	[%rd16], %fd8;
	ret;

}
	// .globl	_Z14matrixMultiplyPKdS0_Pdi
.visible .entry _Z14matrixMultiplyPKdS0_Pdi(
	.param .u64 .ptr .align 1 _Z14matrixMultiplyPKdS0_Pdi_param_0,
	.param .u64 .ptr .align 1 _Z14matrixMultiplyPKdS0_Pdi_param_1,
	.param .u64 .ptr .align 1 _Z14matrixMultiplyPKdS0_Pdi_param_2,
	.param .u32 _Z14matrixMultiplyPKdS0_Pdi_param_3
)
{
	.reg .pred 	%p<10>;
	.reg .b32 	%r<40>;
	.reg .b32 	%f<37>;
	.reg .b64 	%rd<67>;
	.reg .b64 	%fd<62>;

	ld.param.u64 	%rd14, [_Z14matrixMultiplyPKdS0_Pdi_param_0];
	ld.param.u64 	%rd15, [_Z14matrixMultiplyPKdS0_Pdi_param_1];
	ld.param.u32 	%r17, [_Z14matrixMultiplyPKdS0_Pdi_param_3];
	cvta.to.global.u64 	%rd1, %rd15;
	cvta.to.global.u64 	%rd2, %rd14;
	mov.u32 	%r18, %ctaid.y;
	mov.u32 	%r19, %ntid.y;
	mov.u32 	%r20, %tid.y;
	mad.lo.s32 	%r1, %r18, %r19, %r20;
	mov.u32 	%r21, %ctaid.x;
	mov.u32 	%r22, %ntid.x;
	mov.u32 	%r23, %tid.x;
	mad.lo.s32 	%r2, %r21, %r22, %r23;
	max.s32 	%r24, %r1, %r2;
	setp.ge.s32 	%p1, %r24, %r17;
	@%p1 bra 	$L__BB2_13;
	mul.lo.s32 	%r3, %r17, %r1;
	and.b32  	%r4, %r17, 7;
	setp.lt.u32 	%p2, %r17, 8;
	mov.f32 	%f36, 0f00000000;
	mov.b32 	%r38, 0;
	@%p2 bra 	$L__BB2_4;
	and.b32  	%r38, %r17, 2147483640;
	neg.s32 	%r36, %r38;
	mul.wide.s32 	%rd16, %r17, 8;
	add.s64 	%rd3, %rd1, %rd16;
	mul.wide.s32 	%rd17, %r17, 16;
	add.s64 	%rd4, %rd1, %rd17;
	mul.wide.s32 	%rd18, %r17, 24;
	add.s64 	%rd5, %rd1, %rd18;
	mul.wide.s32 	%rd19, %r17, 32;
	add.s64 	%rd6, %rd1, %rd19;
	mul.wide.s32 	%rd20, %r17, 40;
	add.s64 	%rd7, %rd1, %rd20;
	mul.wide.s32 	%rd21, %r17, 48;
	add.s64 	%rd8, %rd1, %rd21;
	mul.wide.s32 	%rd22, %r17, 56;
	add.s64 	%rd9, %rd1, %rd22;
	mul.wide.u32 	%rd23, %r3, 8;
	add.s64 	%rd24, %rd23, %rd2;
	add.s64 	%rd66, %rd24, 32;
	mov.f32 	%f36, 0f00000000;
	mov.u32 	%r35, %r2;
$L__BB2_3:
	.pragma "nounroll";
	mul.wide.s32 	%rd25, %r35, 8;
	add.s64 	%rd26, %rd3, %rd25;
	add.s64 	%rd27, %rd4, %rd25;
	add.s64 	%rd28, %rd5, %rd25;
	add.s64 	%rd29, %rd6, %rd25;
	add.s64 	%rd30, %rd7, %rd25;
	add.s64 	%rd31, %rd8, %rd25;
	add.s64 	%rd32, %rd9, %rd25;
	add.s64 	%rd33, %rd1, %rd25;
	ld.global.f64 	%fd1, [%rd66+-32];
	ld.global.f64 	%fd2, [%rd33];
	cvt.f64.f32 	%fd3, %f36;
	fma.rn.f64 	%fd4, %fd1, %fd2, %fd3;
	cvt.rn.f32.f64 	%f16, %fd4;
	ld.global.f64 	%fd5, [%rd66+-24];
	ld.global.f64 	%fd6, [%rd26];
	cvt.f64.f32 	%fd7, %f16;
	fma.rn.f64 	%fd8, %fd5, %fd6, %fd7;
	cvt.rn.f32.f64 	%f17, %fd8;
	ld.global.f64 	%fd9, [%rd66+-16];
	ld.global.f64 	%fd10, [%rd27];
	cvt.f64.f32 	%fd11, %f17;
	fma.rn.f64 	%fd12, %fd9, %fd10, %fd11;
	cvt.rn.f32.f64 	%f18, %fd12;
	ld.global.f64 	%fd13, [%rd66+-8];
	ld.global.f64 	%fd14, [%rd28];
	cvt.f64.f32 	%fd15, %f18;
	fma.rn.f64 	%fd16, %fd13, %fd14, %fd15;
	cvt.rn.f32.f64 	%f19, %fd16;
	ld.global.f64 	%fd17, [%rd66];
	ld.global.f64 	%fd18, [%rd29];
	cvt.f64.f32 	%fd19, %f19;
	fma.rn.f64 	%fd20, %fd17, %fd18, %fd19;
	cvt.rn.f32.f64 	%f20, %fd20;
	ld.global.f64 	%fd21, [%rd66+8];
	ld.global.f64 	%fd22, [%rd30];
	cvt.f64.f32 	%fd23, %f20;
	fma.rn.f64 	%fd24, %fd21, %fd22, %fd23;
	cvt.rn.f32.f64 	%f21, %fd24;
	ld.global.f64 	%fd25, [%rd66+16];
	ld.global.f64 	%fd26, [%rd31];
	cvt.f64.f32 	%fd27, %f21;
	fma.rn.f64 	%fd28, %fd25, %fd26, %fd27;
	cvt.rn.f32.f64 	%f22, %fd28;
	ld.global.f64 	%fd29, [%rd66+24];
	ld.global.f64 	%fd30, [%rd32];
	cvt.f64.f32 	%fd31, %f22;
	fma.rn.f64 	%fd32, %fd29, %fd30, %fd31;
	cvt.rn.f32.f64 	%f36, %fd32;
	add.s32 	%r36, %r36, 8;
	shl.b32 	%r26, %r17, 3;
	add.s32 	%r35, %r35, %r26;
	add.s64 	%rd66, %rd66, 64;
	setp.ne.s32 	%p3, %r36, 0;
	@%p3 bra 	$L__BB2_3;
$L__BB2_4:
	setp.eq.s32 	%p4, %r4, 0;
	@%p4 bra 	$L__BB2_12;
	and.b32  	%r12, %r17, 3;
	setp.lt.u32 	%p5, %r4, 4;
	@%p5 bra 	$L__BB2_7;
	add.s32 	%r27, %r38, %r3;
	mul.wide.u32 	%rd34, %r27, 8;
	add.s64 	%rd35, %rd2, %rd34;
	ld.global.f64 	%fd33, [%rd35];
	mad.lo.s32 	%r28, %r38, %r17, %r2;
	mul.wide.s32 	%rd36, %r28, 8;
	add.s64 	%rd37, %rd1, %rd36;
	ld.global.f64 	%fd34, [%rd37];
	cvt.f64.f32 	%fd35, %f36;
	fma.rn.f64 	%fd36, %fd33, %fd34, %fd35;
	cvt.rn.f32.f64 	%f24, %fd36;
	cvt.u64.u32 	%rd38, %r3;
	cvt.u64.u32 	%rd39, %r38;
	add.s64 	%rd40, %rd39, %rd38;
	shl.b64 	%rd41, %rd40, 3;
	add.s64 	%rd42, %rd2, %rd41;
	ld.global.f64 	%fd37, [%rd42+8];
	mul.wide.s32 	%rd43, %r17, 8;
	add.s64 	%rd44, %rd37, %rd43;
	ld.global.f64 	%fd38, [%rd44];
	cvt.f64.f32 	%fd39, %f24;
	fma.rn.f64 	%fd40, %fd37, %fd38, %fd39;
	cvt.rn.f32.f64 	%f25, %fd40;
	ld.global.f64 	%fd41, [%rd42+16];
	add.s64 	%rd45, %rd44, %rd43;
	ld.global.f64 	%fd42, [%rd45];
	cvt.f64.f32 	%fd43, %f25;
	fma.rn.f64 	%fd44, %fd41, %fd42, %fd43;
	cvt.rn.f32.f64 	%f26, %fd44;
	ld.global.f64 	%fd45, [%rd42+24];
	add.s64 	%rd46, %rd45, %rd43;
	ld.global.f64 	%fd46, [%rd46];
	cvt.f64.f32 	%fd47, %f26;
	fma.rn.f64 	%fd48, %fd45, %fd46, %fd47;
	cvt.rn.f32.f64 	%f36, %fd48;
	add.s32 	%r38, %r38, 4;
$L__BB2_7:
	setp.eq.s32 	%p6, %r12, 0;
	@%p6 bra 	$L__BB2_12;
	setp.eq.s32 	%p7, %r12, 1;
	@%p7 bra 	$L__BB2_10;
	add.s32 	%r29, %r38, %r3;
	mul.wide.u32 	%rd47, %r29, 8;
	add.s64 	%rd48, %rd2, %rd47;
	ld.global.f64 	%fd49, [%rd48];
	mad.lo.s32 	%r30, %r38, %r17, %r2;
	mul.wide.s32 	%rd49, %r30, 8;
	add.s64 	%rd50, %rd1, %rd49;
	ld.global.f64 	%fd50, [%rd50];
	cvt.f64.f32 	%fd51, %f36;
	fma.rn.f64 	%fd52, %fd49, %fd50, %fd51;
	cvt.rn.f32.f64 	%f28, %fd52;
	cvt.u64.u32 	%rd51, %r3;
	cvt.u64.u32 	%rd52, %r38;
	add.s64 	%rd53, %rd52, %rd51;
	shl.b64 	%rd54, %rd53, 3;
	add.s64 	%rd55, %rd2, %rd54;
	ld.global.f64 	%fd53, [%rd55+8];
	mul.wide.s32 	%rd56, %r17, 8;
	add.s64 	%rd57, %rd50, %rd56;
	ld.global.f64 	%fd54, [%rd57];
	cvt.f64.f32 	%fd55, %f28;
	fma.rn.f64 	%fd56, %fd53, %fd54, %fd55;
	cvt.rn.f32.f64 	%f36, %fd56;
	add.s32 	%r38, %r38, 2;
$L__BB2_10:
	and.b32  	%r31, %r17, 1;
	setp.eq.b32 	%p8, %r31, 1;
	not.pred 	%p9, %p8;
	@%p9 bra 	$L__BB2_12;
	add.s32 	%r32, %r38, %r3;
	mul.wide.u32 	%rd58, %r32, 8;
	add.s64 	%rd59, %rd2, %rd58;
	ld.global.f64 	%fd57, [%rd59];
	mad.lo.s32 	%r33, %r38, %r17, %r2;
	mul.wide.s32 	%rd60, %r33, 8;
	add.s64 	%rd61, %rd1, %rd60;
	ld.global.f64 	%fd58, [%rd61];
	cvt.f64.f32 	%fd59, %f36;
	fma.rn.f64 	%fd60, %fd57, %fd58, %fd59;
	cvt.rn.f32.f64 	%f36, %fd60;
$L__BB2_12:
	ld.param.u64 	%rd65, [_Z14matrixMultiplyPKdS0_Pdi_param_2];
	cvt.f64.f32 	%fd61, %f36;
	add.s32 	%r34, %r3, %r2;
	cvta.to.global.u64 	%rd62, %rd65;
	mul.wide.s32 	%rd63, %r34, 8;
	add.s64 	%rd64, %rd62, %rd63;
	st.global.f64 	[%rd64], %fd61;
$L__BB2_13:
	ret;

}


// ===== COMPILED SASS (sm_100) =====

	.target	sm_100

	.elftype	@"ET_EXEC"


//--------------------- .note.nv.tkinfo           --------------------------
	.section	.note.nv.tkinfo,"",@"SHT_NOTE"
	.sectionflags	@"SHF_NOTE_NV_TKINFO"
	.tkinfo
        /*0018*/ 	.word	0x00000002
        /*0030*/ 	.string	""
        /*0030*/ 	.string	"ptxas"
        /*0030*/ 	.string	"Cuda compilation tools, release 13.0, V13.0.88"
        /*0030*/ 	.string	"Build cuda_13.0.r13.0/compiler.36424714_0"
        /*0030*/ 	.string	"-arch sm_100 -m 64 "



//--------------------- .note.nv.cuinfo           --------------------------
	.section	.note.nv.cuinfo,"",@"SHT_NOTE"
	.sectionflags	@"SHF_NOTE_NV_CUINFO"
        /*0018*/ 	.short	0x0002
        /*001a*/ 	.short	0x0064
        /*001c*/ 	.short	0x0082
	.zero		2


//--------------------- .nv.info                  --------------------------
	.section	.nv.info,"",@"SHT_CUDA_INFO"
	.align	4


	//----- nvinfo : EIATTR_REGCOUNT
	.align		4
        /*0000*/ 	.byte	0x04, 0x2f
        /*0002*/ 	.short	(.L_1 - .L_0)
	.align		4
.L_0:
        /*0004*/ 	.word	index@(_Z4add2PdPKd)
        /*0008*/ 	.word	0x0000000a


	//----- nvinfo : EIATTR_FRAME_SIZE
	.align		4
.L_1:
        /*000c*/ 	.byte	0x04, 0x11
        /*000e*/ 	.short	(.L_3 - .L_2)
	.align		4
.L_2:
        /*0010*/ 	.word	index@(_Z4add2PdPKd)
        /*0014*/ 	.word	0x00000000


	//----- nvinfo : EIATTR_REGCOUNT
	.align		4
.L_3:
        /*0018*/ 	.byte	0x04, 0x2f
        /*001a*/ 	.short	(.L_5 - .L_4)
	.align		4
.L_4:
        /*001c*/ 	.word	index@(_Z9multiply1PKdS0_S0_S0_Pd)
        /*0020*/ 	.word	0x00000012


	//----- nvinfo : EIATTR_FRAME_SIZE
	.align		4
.L_5:
        /*0024*/ 	.byte	0x04, 0x11
        /*0026*/ 	.short	(.L_7 - .L_6)
	.align		4
.L_6:
        /*0028*/ 	.word	index@(_Z9multiply1PKdS0_S0_S0_Pd)
        /*002c*/ 	.word	0x00000000


	//----- nvinfo : EIATTR_REGCOUNT
	.align		4
.L_7:
        /*0030*/ 	.byte	0x04, 0x2f
        /*0032*/ 	.short	(.L_9 - .L_8)
	.align		4
.L_8:
        /*0034*/ 	.word	index@(_Z14matrixMultiplyPKdS0_Pdi)
        /*0038*/ 	.word	0x00000020


	//----- nvinfo : EIATTR_FRAME_SIZE
	.align		4
.L_9:
        /*003c*/ 	.byte	0x04, 0x11
        /*003e*/ 	.short	(.L_11 - .L_10)
	.align		4
.L_10:
        /*0040*/ 	.word	index@(_Z14matrixMultiplyPKdS0_Pdi)
        /*0044*/ 	.word	0x00000000


	//----- nvinfo : EIATTR_MIN_STACK_SIZE
	.align		4
.L_11:
        /*0048*/ 	.byte	0x04, 0x12
        /*004a*/ 	.short	(.L_13 - .L_12)
	.align		4
.L_12:
        /*004c*/ 	.word	index@(_Z14matrixMultiplyPKdS0_Pdi)
        /*0050*/ 	.word	0x00000000


	//----- nvinfo : EIATTR_MIN_STACK_SIZE
	.align		4
.L_13:
        /*0054*/ 	.byte	0x04, 0x12
        /*0056*/ 	.short	(.L_15 - .L_14)
	.align		4
.L_14:
        /*0058*/ 	.word	index@(_Z9multiply1PKdS0_S0_S0_Pd)
        /*005c*/ 	.word	0x00000000


	//----- nvinfo : EIATTR_MIN_STACK_SIZE
	.align		4
.L_15:
        /*0060*/ 	.byte	0x04, 0x12
        /*0062*/ 	.short	(.L_17 - .L_16)
	.align		4
.L_16:
        /*0064*/ 	.word	index@(_Z4add2PdPKd)
        /*0068*/ 	.word	0x00000000
.L_17:


//--------------------- .nv.compat                --------------------------
	.section	.nv.compat,"",@"SHT_CUDA_COMPAT_INFO"
	.align	4
        /*0000*/ 	.byte	0x02, 0x09, 0x00, 0x00, 0x02, 0x02, 0x01, 0x00, 0x02, 0x05, 0x05, 0x00, 0x03, 0x07, 0x01, 0x01
        /*0010*/ 	.byte	0x02, 0x03, 0x00, 0x00, 0x02, 0x06, 0x01, 0x00, 0x04, 0x0b, 0x08, 0x00, 0x01, 0x00, 0x00, 0x00
        /*0020*/ 	.byte	0x00, 0x00, 0x00, 0x00


//--------------------- .nv.info._Z14matrixMultiplyPKdS0_Pdi --------------------------
	.section	.nv.info._Z14matrixMultiplyPKdS0_Pdi,"",@"SHT_CUDA_INFO"
	.sectionflags	@""
	.align	4


	//----- nvinfo : EIATTR_CUDA_API_VERSION
	.align		4
        /*0000*/ 	.byte	0x04, 0x37
        /*0002*/ 	.short	(.L_19 - .L_18)
.L_18:
        /*0004*/ 	.word	0x00000082


	//----- nvinfo : EIATTR_KPARAM_INFO
	.align		4
.L_19:
        /*0008*/ 	.byte	0x04, 0x17
        /*000a*/ 	.short	(.L_21 - .L_20)
.L_20:
        /*000c*/ 	.word	0x00000000
        /*0010*/ 	.short	0x0003
        /*0012*/ 	.short	0x0018
        /*0014*/ 	.byte	0x00, 0xf0, 0x11, 0x00


	//----- nvinfo : EIATTR_KPARAM_INFO
	.align		4
.L_21:
        /*0018*/ 	.byte	0x04, 0x17
        /*001a*/ 	.short	(.L_23 - .L_22)
.L_22:
        /*001c*/ 	.word	0x00000000
        /*0020*/ 	.short	0x0002
        /*0022*/ 	.short	0x0010
        /*0024*/ 	.byte	0x00, 0xf5, 0x21, 0x00


	//----- nvinfo : EIATTR_KPARAM_INFO
	.align		4
.L_23:
        /*0028*/ 	.byte	0x04, 0x17
        /*002a*/ 	.short	(.L_25 - .L_24)
.L_24:
        /*002c*/ 	.word	0x00000000
        /*0030*/ 	.short	0x0001
        /*0032*/ 	.short	0x0008
        /*0034*/ 	.byte	0x00, 0xf5, 0x21, 0x00


	//----- nvinfo : EIATTR_KPARAM_INFO
	.align		4
.L_25:
        /*0038*/ 	.byte	0x04, 0x17
        /*003a*/ 	.short	(.L_27 - .L_26)
.L_26:
        /*003c*/ 	.word	0x00000000
        /*0040*/ 	.short	0x0000
        /*0042*/ 	.short	0x0000
        /*0044*/ 	.byte	0x00, 0xf5, 0x21, 0x00


	//----- nvinfo : EIATTR_SPARSE_MMA_MASK
	.align		4
.L_27:
        /*0048*/ 	.byte	0x03, 0x50
        /*004a*/ 	.short	0x0000


	//----- nvinfo : EIATTR_MAXREG_COUNT
	.align		4
        /*004c*/ 	.byte	0x03, 0x1b
        /*004e*/ 	.short	0x00ff


	//----- nvinfo : EIATTR_MERCURY_ISA_VERSION
	.align		4
        /*0050*/ 	.byte	0x03, 0x5f
        /*0052*/ 	.short	0x0101


	//----- nvinfo : EIATTR_VRC_CTA_INIT_COUNT
	.align		4
        /*0054*/ 	.byte	0x02, 0x4a
	.zero		1
	.zero		1


	//----- nvinfo : EIATTR_EXIT_INSTR_OFFSETS
	.align		4
        /*0058*/ 	.byte	0x04, 0x1c
        /*005a*/ 	.short	(.L_29 - .L_28)


	//   ....[0]....
.L_28:
        /*005c*/ 	.word	0x000000c0


	//   ....[1]....
        /*0060*/ 	.word	0x00000c20


	//----- nvinfo : EIATTR_CBANK_PARAM_SIZE
	.align		4
.L_29:
        /*0064*/ 	.byte	0x03, 0x19
        /*0066*/ 	.short	0x001c


	//----- nvinfo : EIATTR_PARAM_CBANK
	.align		4
        /*0068*/ 	.byte	0x04, 0x0a
        /*006a*/ 	.short	(.L_31 - .L_30)
	.align		4
.L_30:
        /*006c*/ 	.word	index@(.nv.constant0._Z14matrixMultiplyPKdS0_Pdi)
        /*0070*/ 	.short	0x0380
        /*0072*/ 	.short	0x001c


	//----- nvinfo : EIATTR_SW_WAR
	.align		4
.L_31:
        /*0074*/ 	.byte	0x04, 0x36
        /*0076*/ 	.short	(.L_33 - .L_32)
.L_32:
        /*0078*/ 	.word	0x00000008
.L_33:


//--------------------- .nv.info._Z9multiply1PKdS0_S0_S0_Pd --------------------------
	.section	.nv.info._Z9multiply1PKdS0_S0_S0_Pd,"",@"SHT_CUDA_INFO"
	.sectionflags	@""
	.align	4


	//----- nvinfo : EIATTR_CUDA_API_VERSION
	.align		4
        /*0000*/ 	.byte	0x04, 0x37
        /*0002*/ 	.short	(.L_35 - .L_34)
.L_34:
        /*0004*/ 	.word	0x00000082


	//----- nvinfo : EIATTR_KPARAM_INFO
	.align		4
.L_35:
        /*0008*/ 	.byte	0x04, 0x17
        /*000a*/ 	.short	(.L_37 - .L_36)
.L_36:
        /*000c*/ 	.word	0x00000000
        /*0010*/ 	.short	0x0004
        /*0012*/ 	.short	0x0020
        /*0014*/ 	.byte	0x00, 0xf5, 0x21, 0x00


	//----- nvinfo : EIATTR_KPARAM_INFO
	.align		4
.L_37:
        /*0018*/ 	.byte	0x04, 0x17
        /*001a*/ 	.short	(.L_39 - .L_38)
.L_38:
        /*001c*/ 	.word	0x00000000
        /*0020*/ 	.short	0x0003
        /*0022*/ 	.short	0x0018
        /*0024*/ 	.byte	0x00, 0xf5, 0x21, 0x00


	//----- nvinfo : EIATTR_KPARAM_INFO
	.align		4
.L_39:
        /*0028*/ 	.byte	0x04, 0x17
        /*002a*/ 	.short	(.L_41 - .L_40)
.L_40:
        /*002c*/ 	.word	0x00000000
        /*0030*/ 	.short	0x0002
        /*0032*/ 	.short	0x0010
        /*0034*/ 	.byte	0x00, 0xf5, 0x21, 0x00


	//----- nvinfo : EIATTR_KPARAM_INFO
	.align		4
.L_41:
        /*0038*/ 	.byte	0x04, 0x17
        /*003a*/ 	.short	(.L_43 - .L_42)
.L_42:
        /*003c*/ 	.word	0x00000000
        /*0040*/ 	.short	0x0001
        /*0042*/ 	.short	0x0008
        /*0044*/ 	.byte	0x00, 0xf5, 0x21, 0x00


	//----- nvinfo : EIATTR_KPARAM_INFO
	.align		4
.L_43:
        /*0048*/ 	.byte	0x04, 0x17
        /*004a*/ 	.short	(.L_45 - .L_44)
.L_44:
        /*004c*/ 	.word	0x00000000
        /*0050*/ 	.short	0x0000
        /*0052*/ 	.short	0x0000
        /*0054*/ 	.byte	0x00, 0xf5, 0x21, 0x00


	//----- nvinfo : EIATTR_SPARSE_MMA_MASK
	.align		4
.L_45:
        /*0058*/ 	.byte	0x03, 0x50
        /*005a*/ 	.short	0x0000


	//----- nvinfo : EIATTR_MAXREG_COUNT
	.align		4
        /*005c*/ 	.byte	0x03, 0x1b
        /*005e*/ 	.short	0x00ff


	//----- nvinfo : EIATTR_MERCURY_ISA_VERSION
	.align		4
        /*0060*/ 	.byte	0x03, 0x5f
        /*0062*/ 	.short	0x0101


	//----- nvinfo : EIATTR_VRC_CTA_INIT_COUNT
	.align		4
        /*0064*/ 	.byte	0x02, 0x4a
	.zero		1
	.zero		1


	//----- nvinfo : EIATTR_EXIT_INSTR_OFFSETS
	.align		4
        /*0068*/ 	.byte	0x04, 0x1c
        /*006a*/ 	.short	(.L_47 - .L_46)


	//   ....[0]....
.L_46:
        /*006c*/ 	.word	0x00000160


	//----- nvinfo : EIATTR_CBANK_PARAM_SIZE
	.align		4
.L_47:
        /*0070*/ 	.byte	0x03, 0x19
        /*0072*/ 	.short	0x0028


	//----- nvinfo : EIATTR_PARAM_CBANK
	.align		4
        /*0074*/ 	.byte	0x04, 0x0a
        /*0076*/ 	.short	(.L_49 - .L_48)
	.align		4
.L_48:
        /*0078*/ 	.word	index@(.nv.constant0._Z9multiply1PKdS0_S0_S0_Pd)
        /*007c*/ 	.short	0x0380
        /*007e*/ 	.short	0x0028


	//----- nvinfo : EIATTR_SW_WAR
	.align		4
.L_49:
        /*0080*/ 	.byte	0x04, 0x36
        /*0082*/ 	.short	(.L_51 - .L_50)
.L_50:
        /*0084*/ 	.word	0x00000008
.L_51:


//--------------------- .nv.info._Z4add2PdPKd     --------------------------
	.section	.nv.info._Z4add2PdPKd,"",@"SHT_CUDA_INFO"
	.sectionflags	@""
	.align	4


	//----- nvinfo : EIATTR_CUDA_API_VERSION
	.align		4
        /*0000*/ 	.byte	0x04, 0x37
        /*0002*/ 	.short	(.L_53 - .L_52)
.L_52:
        /*0004*/ 	.word	0x00000082


	//----- nvinfo : EIATTR_KPARAM_INFO
	.align		4
.L_53:
        /*0008*/ 	.byte	0x04, 0x17
        /*000a*/ 	.short	(.L_55 - .L_54)
.L_54:
        /*000c*/ 	.word	0x00000000
        /*0010*/ 	.short	0x0001
        /*0012*/ 	.short	0x0008
        /*0014*/ 	.byte	0x00, 0xf5, 0x21, 0x00


	//----- nvinfo : EIATTR_KPARAM_INFO
	.align		4
.L_55:
        /*0018*/ 	.byte	0x04, 0x17
        /*001a*/ 	.short	(.L_57 - .L_56)
.L_56:
        /*001c*/ 	.word	0x00000000
        /*0020*/ 	.short	0x0000
        /*0022*/ 	.short	0x0000
        /*0024*/ 	.byte	0x00, 0xf5, 0x21, 0x00


	//----- nvinfo : EIATTR_SPARSE_MMA_MASK
	.align		4
.L_57:
        /*0028*/ 	.byte	0x03, 0x50
        /*002a*/ 	.short	0x0000


	//----- nvinfo : EIATTR_MAXREG_COUNT
	.align		4
        /*002c*/ 	.byte	0x03, 0x1b
        /*002e*/ 	.short	0x00ff


	//----- nvinfo : EIATTR_MERCURY_ISA_VERSION
	.align		4
        /*0030*/ 	.byte	0x03, 0x5f
        /*0032*/ 	.short	0x0101


	//----- nvinfo : EIATTR_VRC_CTA_INIT_COUNT
	.align		4
        /*0034*/ 	.byte	0x02, 0x4a
	.zero		1
	.zero		1


	//----- nvinfo : EIATTR_EXIT_INSTR_OFFSETS
	.align		4
        /*0038*/ 	.byte	0x04, 0x1c
        /*003a*/ 	.short	(.L_59 - .L_58)


	//   ....[0]....
.L_58:
        /*003c*/ 	.word	0x000000b0


	//----- nvinfo : EIATTR_CBANK_PARAM_SIZE
	.align		4
.L_59:
        /*0040*/ 	.byte	0x03, 0x19
        /*0042*/ 	.short	0x0010


	//----- nvinfo : EIATTR_PARAM_CBANK
	.align		4
        /*0044*/ 	.byte	0x04, 0x0a
        /*0046*/ 	.short	(.L_61 - .L_60)
	.align		4
.L_60:
        /*0048*/ 	.word	index@(.nv.constant0._Z4add2PdPKd)
        /*004c*/ 	.short	0x0380
        /*004e*/ 	.short	0x0010


	//----- nvinfo : EIATTR_SW_WAR
	.align		4
.L_61:
        /*0050*/ 	.byte	0x04, 0x36
        /*0052*/ 	.short	(.L_63 - .L_62)
.L_62:
        /*0054*/ 	.word	0x00000008
.L_63:


//--------------------- .nv.callgraph             --------------------------
	.section	.nv.callgraph,"",@"SHT_CUDA_CALLGRAPH"
	.align	4
	.sectionentsize	8
	.align		4
        /*0000*/ 	.word	0x00000000
	.align		4
        /*0004*/ 	.word	0xffffffff
	.align		4
        /*0008*/ 	.word	0x00000000
	.align		4
        /*000c*/ 	.word	0xfffffffe
	.align		4
        /*0010*/ 	.word	0x00000000
	.align		4
        /*0014*/ 	.word	0xfffffffd
	.align		4
        /*0018*/ 	.word	0x00000000
	.align		4
        /*001c*/ 	.word	0xfffffffc


//--------------------- .text._Z14matrixMultiplyPKdS0_Pdi --------------------------
	.section	.text._Z14matrixMultiplyPKdS0_Pdi,"ax",@progbits
	.align	128
        .global         _Z14matrixMultiplyPKdS0_Pdi
        .type           _Z14matrixMultiplyPKdS0_Pdi,@function
        .size           _Z14matrixMultiplyPKdS0_Pdi,(.L_x_8 - _Z14matrixMultiplyPKdS0_Pdi)
        .other          _Z14matrixMultiplyPKdS0_Pdi,@"STO_CUDA_ENTRY STV_DEFAULT"
_Z14matrixMultiplyPKdS0_Pdi:
.text._Z14matrixMultiplyPKdS0_Pdi:
[----:B------:R-:W-:Y:S01]  /*0000*/  LDC R1, c[0x0][0x37c] ;  /* 0x0000df00ff017b82 */ /* 0x000fe20000000800 */
[----:B------:R-:W0:Y:S07]  /*0010*/  S2R R3, SR_TID.Y ;  /* 0x0000000000037919 */ /* 0x000e2e0000002200 */
[----:B------:R-:W0:Y:S01]  /*0020*/  LDC R0, c[0x0][0x364] ;  /* 0x0000d900ff007b82 */ /* 0x000e220000000800 */
[----:B------:R-:W1:Y:S01]  /*0030*/  LDCU UR20, c[0x0][0x398] ;  /* 0x00007300ff1477ac */ /* 0x000e620008000800 */
[----:B------:R-:W2:Y:S06]  /*0040*/  S2R R2, SR_TID.X ;  /* 0x0000000000027919 */ /* 0x000eac0000002100 */
[----:B------:R-:W0:Y:S08]  /*0050*/  S2UR UR4, SR_CTAID.Y ;  /* 0x00000000000479c3 */ /* 0x000e300000002600 */
[----:B------:R-:W2:Y:S08]  /*0060*/  S2UR UR5, SR_CTAID.X ;  /* 0x00000000000579c3 */ /* 0x000eb00000002500 */
[----:B------:R-:W2:Y:S01]  /*0070*/  LDC R13, c[0x0][0x360] ;  /* 0x0000d800ff0d7b82 */ /* 0x000ea20000000800 */
[----:B0-----:R-:W-:-:S02]  /*0080*/  IMAD R0, R0, UR4, R3 ;  /* 0x0000000400007c24 */ /* 0x001fc4000f8e0203 */
[----:B--2---:R-:W-:-:S05]  /*0090*/  IMAD R13, R13, UR5, R2 ;  /* 0x000000050d0d7c24 */ /* 0x004fca000f8e0202 */
[----:B------:R-:W-:-:S04]  /*00a0*/  VIMNMX R2, PT, PT, R0, R13, !PT ;  /* 0x0000000d00027248 */ /* 0x000fc80007fe0100 */
[----:B-1----:R-:W-:-:S13]  /*00b0*/  ISETP.GE.AND P0, PT, R2, UR20, PT ;  /* 0x0000001402007c0c */ /* 0x002fda000bf06270 */
[----:B------:R-:W-:Y:S05]  /*00c0*/  @P0 EXIT ;  /* 0x000000000000094d */ /* 0x000fea0003800000 */
[----:B------:R-:W-:Y:S01]  /*00d0*/  UISETP.GE.U32.AND UP0, UPT, UR20, 0x8, UPT ;  /* 0x000000081400788c */ /* 0x000fe2000bf06070 */
[----:B------:R-:W-:Y:S02]  /*00e0*/  HFMA2 R22, -RZ, RZ, 0, 0 ;  /* 0x00000000ff167431 */ /* 0x000fe400000001ff */
[----:B------:R-:W-:Y:S01]  /*00f0*/  IMAD R0, R0, UR20, RZ ;  /* 0x0000001400007c24 */ /* 0x000fe2000f8e02ff */
[----:B------:R-:W-:Y:S01]  /*0100*/  UMOV UR4, URZ ;  /* 0x000000ff00047c82 */ /* 0x000fe20008000000 */
[----:B------:R-:W0:Y:S04]  /*0110*/  LDCU.64 UR18, c[0x0][0x358] ;  /* 0x00006b00ff1277ac */ /* 0x000e280008000a00 */
[----:B------:R-:W-:Y:S05]  /*0120*/  BRA.U !UP0, `(.L_x_0) ;  /* 0x0000000508447547 */ /* 0x000fea000b800000 */
[----:B------:R-:W1:Y:S01]  /*0130*/  LDCU.128 UR24, c[0x0][0x380] ;  /* 0x00007000ff1877ac */ /* 0x000e620008000c00 */
[----:B------:R-:W-:Y:S02]  /*0140*/  MOV R22, RZ ;  /* 0x000000ff00167202 */ /* 0x000fe40000000f00 */
[----:B------:R-:W-:Y:S01]  /*0150*/  MOV R12, R13 ;  /* 0x0000000d000c7202 */ /* 0x000fe20000000f00 */
[----:B------:R-:W-:-:S04]  /*0160*/  ULOP3.LUT UR4, UR20, 0x7ffffff8, URZ, 0xc0, !UPT ;  /* 0x7ffffff814047892 */ /* 0x000fc8000f8ec0ff */
[----:B------:R-:W-:Y:S01]  /*0170*/  UIADD3 UR5, UPT, UPT, -UR4, URZ, URZ ;  /* 0x000000ff04057290 */ /* 0x000fe2000fffe1ff */
[----:B-1----:R-:W-:Y:S01]  /*0180*/  MOV R2, UR24 ;  /* 0x0000001800027c02 */ /* 0x002fe20008000f00 */
[----:B------:R-:W-:Y:S01]  /*0190*/  UIMAD.WIDE UR6, UR20, 0x10, UR26 ;  /* 0x00000010140678a5 */ /* 0x000fe2000f8e021a */
[----:B------:R-:W-:Y:S01]  /*01a0*/  MOV R3, UR25 ;  /* 0x0000001900037c02 */ /* 0x000fe20008000f00 */
[----:B------:R-:W-:Y:S02]  /*01b0*/  UIMAD.WIDE UR8, UR20, 0x18, UR26 ;  /* 0x00000018140878a5 */ /* 0x000fe4000f8e021a */
[----:B------:R-:W-:Y:S01]  /*01c0*/  UIMAD.WIDE UR10, UR20, 0x20, UR26 ;  /* 0x00000020140a78a5 */ /* 0x000fe2000f8e021a */
[----:B------:R-:W-:Y:S01]  /*01d0*/  IMAD.WIDE.U32 R2, R0, 0x8, R2 ;  /* 0x0000000800027825 */ /* 0x000fe200078e0002 */
[----:B------:R-:W-:Y:S02]  /*01e0*/  UIMAD.WIDE UR12, UR20, 0x28, UR26 ;  /* 0x00000028140c78a5 */ /* 0x000fe4000f8e021a */
[----:B------:R-:W-:Y:S01]  /*01f0*/  UIMAD.WIDE UR14, UR20, 0x30, UR26 ;  /* 0x00000030140e78a5 */ /* 0x000fe2000f8e021a */
[----:B------:R-:W-:Y:S01]  /*0200*/  IADD3 R2, P0, PT, R2, 0x20, RZ ;  /* 0x0000002002027810 */ /* 0x000fe20007f1e0ff */
[----:B------:R-:W-:-:S04]  /*0210*/  UIMAD.WIDE UR16, UR20, 0x38, UR26 ;  /* 0x00000038141078a5 */ /* 0x000fc8000f8e021a */
[----:B------:R-:W-:-:S08]  /*0220*/  IMAD.X R3, RZ, RZ, R3, P0 ;  /* 0x000000ffff037224 */ /* 0x000fd000000e0603 */
.L_x_1:
[----:B------:R-:W-:Y:S01]  /*0230*/  MOV R9, 0x8 ;  /* 0x0000000800097802 */ /* 0x000fe20000000f00 */
[----:B0-2---:R-:W2:Y:S04]  /*0240*/  LDG.E.64 R6, desc[UR18][R2.64+-0x20] ;  /* 0xffffe01202067981 */ /* 0x005ea8000c1e1b00 */
[----:B------:R-:W-:Y:S01]  /*0250*/  IMAD.WIDE R8, R12, R9, UR26 ;  /* 0x0000001a0c087e25 */ /* 0x000fe2000f8e0209 */
[----:B------:R-:W-:Y:S01]  /*0260*/  UIMAD.WIDE UR22, UR20, 0x8, UR26 ;  /* 0x00000008141678a5 */ /* 0x000fe2000f8e021a */
[----:B------:R-:W3:Y:S04]  /*0270*/  LDG.E.64 R18, desc[UR18][R2.64+-0x18] ;  /* 0xffffe81202127981 */ /* 0x000ee8000c1e1b00 */
[----:B------:R-:W2:Y:S01]  /*0280*/  LDG.E.64 R8, desc[UR18][R8.64] ;  /* 0x0000001208087981 */ /* 0x000ea2000c1e1b00 */
[----:B------:R-:W-:Y:S01]  /*0290*/  MOV R21, UR23 ;  /* 0x0000001700157c02 */ /* 0x000fe20008000f00 */
[----:B------:R-:W-:-:S02]  /*02a0*/  IMAD.U32 R20, RZ, RZ, UR22 ;  /* 0x00000016ff147e24 */ /* 0x000fc4000f8e00ff */
[----:B------:R-:W-:Y:S01]  /*02b0*/  HFMA2 R17, -RZ, RZ, 0, 4.76837158203125e-07 ;  /* 0x00000008ff117431 */ /* 0x000fe200000001ff */
[----:B------:R-:W4:Y:S01]  /*02c0*/  LDG.E.64 R14, desc[UR18][R2.64+-0x10] ;  /* 0xfffff012020e7981 */ /* 0x000f22000c1e1b00 */
[C---:B------:R-:W-:Y:S01]  /*02d0*/  IMAD.WIDE R20, R12.reuse, 0x8, R20 ;  /* 0x000000080c147825 */ /* 0x040fe200078e0214 */
[----:B-1----:R-:W-:Y:S02]  /*02e0*/  MOV R5, 0x8 ;  /* 0x0000000800057802 */ /* 0x002fe40000000f00 */
[----:B------:R-:W5:Y:S04]  /*02f0*/  LDG.E.64 R10, desc[UR18][R2.64+-0x8] ;  /* 0xfffff812020a7981 */ /* 0x000f68000c1e1b00 */
[----:B------:R-:W3:Y:S01]  /*0300*/  LDG.E.64 R20, desc[UR18][R20.64] ;  /* 0x0000001214147981 */ /* 0x000ee2000c1e1b00 */
[----:B------:R-:W-:-:S06]  /*0310*/  IMAD.WIDE R16, R12, R17, UR6 ;  /* 0x000000060c107e25 */ /* 0x000fcc000f8e0211 */
[----:B------:R-:W4:Y:S01]  /*0320*/  LDG.E.64 R16, desc[UR18][R16.64] ;  /* 0x0000001210107981 */ /* 0x000f22000c1e1b00 */
[----:B------:R-:W-:-:S06]  /*0330*/  IMAD.WIDE R4, R12, R5, UR8 ;  /* 0x000000080c047e25 */ /* 0x000fcc000f8e0205 */
[----:B------:R-:W5:Y:S01]  /*0340*/  LDG.E.64 R4, desc[UR18][R4.64] ;  /* 0x0000001204047981 */ /* 0x000f62000c1e1b00 */
[----:B------:R-:W2:Y:S01]  /*0350*/  F2F.F64.F32 R22, R22 ;  /* 0x0000001600167310 */ /* 0x000ea20000201800 */
[----:B------:R-:W-:-:S04]  /*0360*/  IMAD.MOV.U32 R25, RZ, RZ, 0x8 ;  /* 0x00000008ff197424 */ /* 0x000fc800078e00ff */
[----:B------:R-:W-:Y:S01]  /*0370*/  IMAD.WIDE R24, R12, R25, UR10 ;  /* 0x0000000a0c187e25 */ /* 0x000fe2000f8e0219 */
[----:B--2---:R-:W-:Y:S01]  /*0380*/  DFMA R26, R6, R8, R22 ;  /* 0x00000008061a722b */ /* 0x004fe20000000016 */
[----:B------:R-:W2:Y:S04]  /*0390*/  LDG.E.64 R8, desc[UR18][R2.64] ;  /* 0x0000001202087981 */ /* 0x000ea8000c1e1b00 */
[----:B------:R-:W2:Y:S01]  /*03a0*/  LDG.E.64 R6, desc[UR18][R24.64] ;  /* 0x0000001218067981 */ /* 0x000ea2000c1e1b00 */
[----:B------:R-:W0:Y:S08]  /*03b0*/  F2F.F32.F64 R23, R26 ;  /* 0x0000001a00177310 */ /* 0x000e300000301000 */
[----:B0-----:R-:W3:Y:S01]  /*03c0*/  F2F.F64.F32 R28, R23 ;  /* 0x00000017001c7310 */ /* 0x001ee20000201800 */
[----:B------:R-:W-:-:S05]  /*03d0*/  MOV R27, 0x8 ;  /* 0x00000008001b7802 */ /* 0x000fca0000000f00 */
[----:B------:R-:W-:Y:S01]  /*03e0*/  IMAD.WIDE R26, R12, R27, UR12 ;  /* 0x0000000c0c1a7e25 */ /* 0x000fe2000f8e021b */
[----:B---3--:R-:W-:Y:S01]  /*03f0*/  DFMA R28, R18, R20, R28 ;  /* 0x00000014121c722b */ /* 0x008fe2000000001c */
[----:B------:R-:W3:Y:S04]  /*0400*/  LDG.E.64 R18, desc[UR18][R2.64+0x8] ;  /* 0x0000081202127981 */ /* 0x000ee8000c1e1b00 */
[----:B------:R4:W3:Y:S05]  /*0410*/  LDG.E.64 R20, desc[UR18][R26.64] ;  /* 0x000000121a147981 */ /* 0x0008ea000c1e1b00 */
[----:B------:R-:W0:Y:S01]  /*0420*/  F2F.F32.F64 R28, R28 ;  /* 0x0000001c001c7310 */ /* 0x000e220000301000 */
[----:B------:R-:W-:-:S07]  /*0430*/  MOV R22, 0x8 ;  /* 0x0000000800167802 */ /* 0x000fce0000000f00 */
[----:B0-----:R-:W4:Y:S01]  /*0440*/  F2F.F64.F32 R28, R28 ;  /* 0x0000001c001c7310 */ /* 0x001f220000201800 */
[----:B------:R-:W-:Y:S01]  /*0450*/  IMAD.WIDE R22, R12, R22, UR14 ;  /* 0x0000000e0c167e25 */ /* 0x000fe2000f8e0216 */
[----:B----4-:R-:W-:Y:S01]  /*0460*/  DFMA R26, R14, R16, R28 ;  /* 0x000000100e1a722b */ /* 0x010fe2000000001c */
[----:B------:R-:W4:Y:S04]  /*0470*/  LDG.E.64 R14, desc[UR18][R2.64+0x10] ;  /* 0x00001012020e7981 */ /* 0x000f28000c1e1b00 */
[----:B------:R-:W4:Y:S05]  /*0480*/  LDG.E.64 R16, desc[UR18][R22.64] ;  /* 0x0000001216107981 */ /* 0x000f2a000c1e1b00 */
[----:B------:R-:W0:Y:S01]  /*0490*/  F2F.F32.F64 R26, R26 ;  /* 0x0000001a001a7310 */ /* 0x000e220000301000 */
[----:B------:R-:W-:-:S07]  /*04a0*/  MOV R25, 0x8 ;  /* 0x0000000800197802 */ /* 0x000fce0000000f00 */
[----:B0-----:R-:W5:Y:S01]  /*04b0*/  F2F.F64.F32 R28, R26 ;  /* 0x0000001a001c7310 */ /* 0x001f620000201800 */
[----:B------:R-:W-:-:S06]  /*04c0*/  IMAD.WIDE R24, R12, R25, UR16 ;  /* 0x000000100c187e25 */ /* 0x000fcc000f8e0219 */
[----:B------:R-:W4:Y:S01]  /*04d0*/  LDG.E.64 R24, desc[UR18][R24.64] ;  /* 0x0000001218187981 */ /* 0x000f22000c1e1b00 */
[----:B-----5:R-:W-:-:S03]  /*04e0*/  DFMA R10, R10, R4, R28 ;  /* 0x000000040a0a722b */ /* 0x020fc6000000001c */
[----:B------:R0:W5:Y:S07]  /*04f0*/  LDG.E.64 R4, desc[UR18][R2.64+0x18] ;  /* 0x0000181202047981 */ /* 0x00016e000c1e1b00 */
[----:B------:R-:W1:Y:S08]  /*0500*/  F2F.F32.F64 R10, R10 ;  /* 0x0000000a000a7310 */ /* 0x000e700000301000 */
[----:B-1----:R-:W2:Y:S01]  /*0510*/  F2F.F64.F32 R28, R10 ;  /* 0x0000000a001c7310 */ /* 0x002ea20000201800 */
[----:B------:R-:W-:-:S04]  /*0520*/  UIADD3 UR5, UPT, UPT, UR5, 0x8, URZ ;  /* 0x0000000805057890 */ /* 0x000fc8000fffe0ff */
[----:B------:R-:W-:Y:S01]  /*0530*/  UISETP.NE.AND UP0, UPT, UR5, URZ, UPT ;  /* 0x000000ff0500728c */ /* 0x000fe2000bf05270 */
[----:B0-----:R-:W-:-:S04]  /*0540*/  IADD3 R2, P0, PT, R2, 0x40, RZ ;  /* 0x0000004002027810 */ /* 0x001fc80007f1e0ff */
[----:B------:R-:W-:Y:S01]  /*0550*/  IADD3.X R3, PT, PT, RZ, R3, RZ, P0, !PT ;  /* 0x00000003ff037210 */ /* 0x000fe200007fe4ff */
[----:B--2---:R-:W-:-:S10]  /*0560*/  DFMA R6, R8, R6, R28 ;  /* 0x000000060806722b */ /* 0x004fd4000000001c */
[----:B------:R-:W0:Y:S08]  /*0570*/  F2F.F32.F64 R6, R6 ;  /* 0x0000000600067310 */ /* 0x000e300000301000 */
[----:B0-----:R-:W3:Y:S02]  /*0580*/  F2F.F64.F32 R8, R6 ;  /* 0x0000000600087310 */ /* 0x001ee40000201800 */
[----:B---3--:R-:W-:-:S10]  /*0590*/  DFMA R8, R18, R20, R8 ;  /* 0x000000141208722b */ /* 0x008fd40000000008 */
[----:B------:R-:W0:Y:S08]  /*05a0*/  F2F.F32.F64 R8, R8 ;  /* 0x0000000800087310 */ /* 0x000e300000301000 */
[----:B0-----:R-:W4:Y:S02]  /*05b0*/  F2F.F64.F32 R18, R8 ;  /* 0x0000000800127310 */ /* 0x001f240000201800 */
[----:B----4-:R-:W-:-:S10]  /*05c0*/  DFMA R14, R14, R16, R18 ;  /* 0x000000100e0e722b */ /* 0x010fd40000000012 */
[----:B------:R-:W0:Y:S08]  /*05d0*/  F2F.F32.F64 R14, R14 ;  /* 0x0000000e000e7310 */ /* 0x000e300000301000 */
[----:B0-----:R-:W5:Y:S01]  /*05e0*/  F2F.F64.F32 R16, R14 ;  /* 0x0000000e00107310 */ /* 0x001f620000201800 */
[----:B------:R-:W-:Y:S01]  /*05f0*/  IMAD.U32 R7, RZ, RZ, UR20 ;  /* 0x00000014ff077e24 */ /* 0x000fe2000f8e00ff */
[----:B-----5:R-:W-:-:S06]  /*0600*/  DFMA R4, R4, R24, R16 ;  /* 0x000000180404722b */ /* 0x020fcc0000000010 */
[----:B------:R1:W2:Y:S01]  /*0610*/  F2F.F32.F64 R22, R4 ;  /* 0x0000000400167310 */ /* 0x0002a20000301000 */
[----:B------:R-:W-:Y:S01]  /*0620*/  LEA R12, R7, R12, 0x3 ;  /* 0x0000000c070c7211 */ /* 0x000fe200078e18ff */
[----:B------:R-:W-:Y:S06]  /*0630*/  BRA.U UP0, `(.L_x_1) ;  /* 0xfffffff900fc7547 */ /* 0x000fec000b83ffff */
.L_x_0:
[----:B------:R-:W-:-:S04]  /*0640*/  ULOP3.LUT UR6, UR20, 0x7, URZ, 0xc0, !UPT ;  /* 0x0000000714067892 */ /* 0x000fc8000f8ec0ff */
[----:B------:R-:W-:-:S09]  /*0650*/  UISETP.NE.AND UP0, UPT, UR6, URZ, UPT ;  /* 0x000000ff0600728c */ /* 0x000fd2000bf05270 */
[----:B------:R-:W-:Y:S05]  /*0660*/  BRA.U !UP0, `(.L_x_2) ;  /* 0x0000000508587547 */ /* 0x000fea000b800000 */
[----:B------:R-:W-:Y:S02]  /*0670*/  UISETP.GE.U32.AND UP0, UPT, UR6, 0x4, UPT ;  /* 0x000000040600788c */ /* 0x000fe4000bf06070 */
[----:B------:R-:W-:-:S04]  /*0680*/  ULOP3.LUT UR5, UR20, 0x3, URZ, 0xc0, !UPT ;  /* 0x0000000314057892 */ /* 0x000fc8000f8ec0ff */
[----:B------:R-:W-:-:S03]  /*0690*/  UISETP.NE.AND UP1, UPT, UR5, URZ, UPT ;  /* 0x000000ff0500728c */ /* 0x000fc6000bf25270 */
[----:B------:R-:W-:Y:S08]  /*06a0*/  BRA.U !UP0, `(.L_x_3) ;  /* 0x00000001089c7547 */ /* 0x000ff0000b800000 */
[----:B-1----:R-:W1:Y:S01]  /*06b0*/  LDC.64 R4, c[0x0][0x380] ;  /* 0x0000e000ff047b82 */ /* 0x002e620000000a00 */
[----:B------:R-:W-:Y:S01]  /*06c0*/  MOV R2, UR4 ;  /* 0x0000000400027c02 */ /* 0x000fe20008000f00 */
[----:B------:R-:W-:Y:S01]  /*06d0*/  VIADD R3, R0, UR4 ;  /* 0x0000000400037c36 */ /* 0x000fe20008000000 */
[----:B------:R-:W3:Y:S03]  /*06e0*/  LDCU.64 UR6, c[0x0][0x380] ;  /* 0x00007000ff0677ac */ /* 0x000ee60008000a00 */
[----:B------:R-:W-:Y:S02]  /*06f0*/  IMAD R7, R2, UR20, R13 ;  /* 0x0000001402077c24 */ /* 0x000fe4000f8e020d */
[----:B------:R-:W4:Y:S01]  /*0700*/  LDC.64 R10, c[0x0][0x388] ;  /* 0x0000e200ff0a7b82 */ /* 0x000f220000000a00 */
[----:B-1----:R-:W-:-:S06]  /*0710*/  IMAD.WIDE.U32 R4, R3, 0x8, R4 ;  /* 0x0000000803047825 */ /* 0x002fcc00078e0004 */
[----:B0-----:R-:W5:Y:S01]  /*0720*/  LDG.E.64 R4, desc[UR18][R4.64] ;  /* 0x0000001204047981 */ /* 0x001f62000c1e1b00 */
[----:B----4-:R-:W-:-:S05]  /*0730*/  IMAD.WIDE R10, R7, 0x8, R10 ;  /* 0x00000008070a7825 */ /* 0x010fca00078e020a */
[----:B------:R-:W5:Y:S01]  /*0740*/  LDG.E.64 R2, desc[UR18][R10.64] ;  /* 0x000000120a027981 */ /* 0x000f62000c1e1b00 */
[----:B------:R-:W-:Y:S02]  /*0750*/  IADD3 R6, P0, PT, R0, UR4, RZ ;  /* 0x0000000400067c10 */ /* 0x000fe4000ff1e0ff */
[----:B------:R-:W-:Y:S02]  /*0760*/  MOV R25, UR20 ;  /* 0x0000001400197c02 */ /* 0x000fe40008000f00 */
[----:B------:R-:W-:Y:S02]  /*0770*/  IADD3.X R7, PT, PT, RZ, RZ, RZ, P0, !PT ;  /* 0x000000ffff077210 */ /* 0x000fe400007fe4ff */
[----:B---3--:R-:W-:Y:S01]  /*0780*/  LEA R20, P0, R6, UR6, 0x3 ;  /* 0x0000000606147c11 */ /* 0x008fe2000f8018ff */
[----:B------:R-:W-:-:S03]  /*0790*/  IMAD.WIDE R24, R25, 0x8, R10 ;  /* 0x0000000819187825 */ /* 0x000fc600078e020a */
[----:B------:R-:W-:Y:S02]  /*07a0*/  LEA.HI.X R21, R6, UR7, R7, 0x3, P0 ;  /* 0x0000000706157c11 */ /* 0x000fe400080f1c07 */
[----:B------:R-:W3:Y:S04]  /*07b0*/  LDG.E.64 R8, desc[UR18][R24.64] ;  /* 0x0000001218087981 */ /* 0x000ee8000c1e1b00 */
[----:B------:R-:W3:Y:S01]  /*07c0*/  LDG.E.64 R6, desc[UR18][R20.64+0x8] ;  /* 0x0000081214067981 */ /* 0x000ee2000c1e1b00 */
[----:B------:R-:W-:-:S03]  /*07d0*/  MOV R27, UR20 ;  /* 0x00000014001b7c02 */ /* 0x000fc60008000f00 */
[----:B------:R-:W4:Y:S02]  /*07e0*/  LDG.E.64 R10, desc[UR18][R20.64+0x10] ;  /* 0x00001012140a7981 */ /* 0x000f24000c1e1b00 */
[----:B------:R-:W-:Y:S02]  /*07f0*/  IMAD.WIDE R26, R27, 0x8, R24 ;  /* 0x000000081b1a7825 */ /* 0x000fe400078e0218 */
[----:B------:R-:W4:Y:S04]  /*0800*/  LDG.E.64 R16, desc[UR18][R20.64+0x18] ;  /* 0x0000181214107981 */ /* 0x000f28000c1e1b00 */
[----:B------:R-:W4:Y:S01]  /*0810*/  LDG.E.64 R14, desc[UR18][R26.64] ;  /* 0x000000121a0e7981 */ /* 0x000f22000c1e1b00 */
[----:B------:R-:W-:-:S04]  /*0820*/  IMAD.U32 R19, RZ, RZ, UR20 ;  /* 0x00000014ff137e24 */ /* 0x000fc8000f8e00ff */
[----:B------:R-:W-:-:S06]  /*0830*/  IMAD.WIDE R18, R19, 0x8, R26 ;  /* 0x0000000813127825 */ /* 0x000fcc00078e021a */
[----:B------:R-:W4:Y:S01]  /*0840*/  LDG.E.64 R18, desc[UR18][R18.64] ;  /* 0x0000001212127981 */ /* 0x000f22000c1e1b00 */
[----:B--2---:R-:W5:Y:S01]  /*0850*/  F2F.F64.F32 R22, R22 ;  /* 0x0000001600167310 */ /* 0x004f620000201800 */
[----:B------:R-:W-:Y:S01]  /*0860*/  UIADD3 UR4, UPT, UPT, UR4, 0x4, URZ ;  /* 0x0000000404047890 */ /* 0x000fe2000fffe0ff */
[----:B-----5:R-:W-:-:S10]  /*0870*/  DFMA R2, R4, R2, R22 ;  /* 0x000000020402722b */ /* 0x020fd40000000016 */
[----:B------:R-:W0:Y:S08]  /*0880*/  F2F.F32.F64 R2, R2 ;  /* 0x0000000200027310 */ /* 0x000e300000301000 */
[----:B0-----:R-:W3:Y:S02]  /*0890*/  F2F.F64.F32 R4, R2 ;  /* 0x0000000200047310 */ /* 0x001ee40000201800 */
[----:B---3--:R-:W-:-:S10]  /*08a0*/  DFMA R4, R6, R8, R4 ;  /* 0x000000080604722b */ /* 0x008fd40000000004 */
[----:B------:R-:W0:Y:S08]  /*08b0*/  F2F.F32.F64 R4, R4 ;  /* 0x0000000400047310 */ /* 0x000e300000301000 */
[----:B0-----:R-:W4:Y:S02]  /*08c0*/  F2F.F64.F32 R6, R4 ;  /* 0x0000000400067310 */ /* 0x001f240000201800 */
[----:B----4-:R-:W-:-:S10]  /*08d0*/  DFMA R6, R10, R14, R6 ;  /* 0x0000000e0a06722b */ /* 0x010fd40000000006 */
[----:B------:R-:W0:Y:S08]  /*08e0*/  F2F.F32.F64 R6, R6 ;  /* 0x0000000600067310 */ /* 0x000e300000301000 */
[----:B0-----:R-:W0:Y:S02]  /*08f0*/  F2F.F64.F32 R8, R6 ;  /* 0x0000000600087310 */ /* 0x001e240000201800 */
[----:B0-----:R-:W-:-:S06]  /*0900*/  DFMA R8, R16, R18, R8 ;  /* 0x000000121008722b */ /* 0x001fcc0000000008 */
[----:B------:R3:W4:Y:S05]  /*0910*/  F2F.F32.F64 R22, R8 ;  /* 0x0000000800167310 */ /* 0x00072a0000301000 */
.L_x_3:
[----:B------:R-:W-:Y:S05]  /*0920*/  BRA.U !UP1, `(.L_x_2) ;  /* 0x0000000109a87547 */ /* 0x000fea000b800000 */
[----:B------:R-:W-:Y:S02]  /*0930*/  UISETP.NE.AND UP0, UPT, UR5, 0x1, UPT ;  /* 0x000000010500788c */ /* 0x000fe4000bf05270 */
[----:B------:R-:W-:-:S04]  /*0940*/  ULOP3.LUT UR6, UR20, 0x1, URZ, 0xc0, !UPT ;  /* 0x0000000114067892 */ /* 0x000fc8000f8ec0ff */
[----:B------:R-:W-:-:S03]  /*0950*/  UISETP.NE.U32.AND UP1, UPT, UR6, 0x1, UPT ;  /* 0x000000010600788c */ /* 0x000fc6000bf25070 */
[----:B------:R-:W-:Y:S08]  /*0960*/  BRA.U !UP0, `(.L_x_4) ;  /* 0x0000000108647547 */ /* 0x000ff0000b800000 */
[----:B------:R-:W5:Y:S01]  /*0970*/  LDC.64 R2, c[0x0][0x380] ;  /* 0x0000e000ff027b82 */ /* 0x000f620000000a00 */
[----:B------:R-:W-:Y:S01]  /*0980*/  MOV R6, UR4 ;  /* 0x0000000400067c02 */ /* 0x000fe20008000f00 */
[----:B------:R-:W2:Y:S01]  /*0990*/  LDCU.64 UR6, c[0x0][0x380] ;  /* 0x00007000ff0677ac */ /* 0x000ea20008000a00 */
[----:B------:R-:W-:-:S03]  /*09a0*/  IADD3 R7, PT, PT, R0, UR4, RZ ;  /* 0x0000000400077c10 */ /* 0x000fc6000fffe0ff */
[----:B---3--:R-:W-:Y:S02]  /*09b0*/  IMAD R9, R6, UR20, R13 ;  /* 0x0000001406097c24 */ /* 0x008fe4000f8e020d */
[----:B-1----:R-:W1:Y:S01]  /*09c0*/  LDC.64 R4, c[0x0][0x388] ;  /* 0x0000e200ff047b82 */ /* 0x002e620000000a00 */
[----:B-----5:R-:W-:-:S06]  /*09d0*/  IMAD.WIDE.U32 R2, R7, 0x8, R2 ;  /* 0x0000000807027825 */ /* 0x020fcc00078e0002 */
[----:B0-----:R-:W3:Y:S01]  /*09e0*/  LDG.E.64 R2, desc[UR18][R2.64] ;  /* 0x0000001202027981 */ /* 0x001ee2000c1e1b00 */
[----:B-1----:R-:W-:-:S05]  /*09f0*/  IMAD.WIDE R4, R9, 0x8, R4 ;  /* 0x0000000809047825 */ /* 0x002fca00078e0204 */
[----:B------:R-:W3:Y:S01]  /*0a00*/  LDG.E.64 R6, desc[UR18][R4.64] ;  /* 0x0000001204067981 */ /* 0x000ee2000c1e1b00 */
[----:B------:R-:W-:Y:S01]  /*0a10*/  IADD3 R9, P0, PT, R0, UR4, RZ ;  /* 0x0000000400097c10 */ /* 0x000fe2000ff1e0ff */
[----:B------:R-:W-:-:S03]  /*0a20*/  IMAD.U32 R11, RZ, RZ, UR20 ;  /* 0x00000014ff0b7e24 */ /* 0x000fc6000f8e00ff */
[----:B------:R-:W-:Y:S02]  /*0a30*/  IADD3.X R10, PT, PT, RZ, RZ, RZ, P0, !PT ;  /* 0x000000ffff0a7210 */ /* 0x000fe400007fe4ff */
[----:B--2---:R-:W-:-:S04]  /*0a40*/  LEA R8, P0, R9, UR6, 0x3 ;  /* 0x0000000609087c11 */ /* 0x004fc8000f8018ff */
[----:B------:R-:W-:Y:S01]  /*0a50*/  LEA.HI.X R9, R9, UR7, R10, 0x3, P0 ;  /* 0x0000000709097c11 */ /* 0x000fe200080f1c0a */
[----:B------:R-:W-:-:S05]  /*0a60*/  IMAD.WIDE R10, R11, 0x8, R4 ;  /* 0x000000080b0a7825 */ /* 0x000fca00078e0204 */
[----:B------:R-:W2:Y:S04]  /*0a70*/  LDG.E.64 R8, desc[UR18][R8.64+0x8] ;  /* 0x0000081208087981 */ /* 0x000ea8000c1e1b00 */
[----:B------:R-:W2:Y:S01]  /*0a80*/  LDG.E.64 R10, desc[UR18][R10.64] ;  /* 0x000000120a0a7981 */ /* 0x000ea2000c1e1b00 */
[----:B----4-:R-:W3:Y:S01]  /*0a90*/  F2F.F64.F32 R22, R22 ;  /* 0x0000001600167310 */ /* 0x010ee20000201800 */
[----:B------:R-:W-:Y:S01]  /*0aa0*/  UIADD3 UR4, UPT, UPT, UR4, 0x2, URZ ;  /* 0x0000000204047890 */ /* 0x000fe2000fffe0ff */
[----:B---3--:R-:W-:-:S10]  /*0ab0*/  DFMA R2, R2, R6, R22 ;  /* 0x000000060202722b */ /* 0x008fd40000000016 */
[----:B------:R-:W0:Y:S08]  /*0ac0*/  F2F.F32.F64 R2, R2 ;  /* 0x0000000200027310 */ /* 0x000e300000301000 */
[----:B0-----:R-:W2:Y:S02]  /*0ad0*/  F2F.F64.F32 R4, R2 ;  /* 0x0000000200047310 */ /* 0x001ea40000201800 */
[----:B--2---:R-:W-:-:S06]  /*0ae0*/  DFMA R4, R8, R10, R4 ;  /* 0x0000000a0804722b */ /* 0x004fcc0000000004 */
[----:B------:R0:W1:Y:S05]  /*0af0*/  F2F.F32.F64 R22, R4 ;  /* 0x0000000400167310 */ /* 0x00006a0000301000 */
.L_x_4:
[----:B------:R-:W-:Y:S05]  /*0b00*/  BRA.U UP1, `(.L_x_2) ;  /* 0x0000000101307547 */ /* 0x000fea000b800000 */
[----:B------:R-:W5:Y:S01]  /*0b10*/  LDC.64 R2, c[0x0][0x380] ;  /* 0x0000e000ff027b82 */ /* 0x000f620000000a00 */
[----:B------:R-:W-:Y:S02]  /*0b20*/  MOV R6, UR4 ;  /* 0x0000000400067c02 */ /* 0x000fe40008000f00 */
[----:B------:R-:W-:-:S03]  /*0b30*/  IADD3 R7, PT, PT, R0, UR4, RZ ;  /* 0x0000000400077c10 */ /* 0x000fc6000fffe0ff */
[----:B---3--:R-:W-:Y:S02]  /*0b40*/  IMAD R9, R6, UR20, R13 ;  /* 0x0000001406097c24 */ /* 0x008fe4000f8e020d */
[----:B01----:R-:W0:Y:S01]  /*0b50*/  LDC.64 R4, c[0x0][0x388] ;  /* 0x0000e200ff047b82 */ /* 0x003e220000000a00 */
[----:B-----5:R-:W-:-:S06]  /*0b60*/  IMAD.WIDE.U32 R2, R7, 0x8, R2 ;  /* 0x0000000807027825 */ /* 0x020fcc00078e0002 */
[----:B------:R-:W3:Y:S01]  /*0b70*/  LDG.E.64 R2, desc[UR18][R2.64] ;  /* 0x0000001202027981 */ /* 0x000ee2000c1e1b00 */
[----:B0-----:R-:W-:-:S06]  /*0b80*/  IMAD.WIDE R4, R9, 0x8, R4 ;  /* 0x0000000809047825 */ /* 0x001fcc00078e0204 */
[----:B------:R-:W3:Y:S01]  /*0b90*/  LDG.E.64 R4, desc[UR18][R4.64] ;  /* 0x0000001204047981 */ /* 0x000ee2000c1e1b00 */
[----:B--2-4-:R-:W3:Y:S02]  /*0ba0*/  F2F.F64.F32 R6, R22 ;  /* 0x0000001600067310 */ /* 0x014ee40000201800 */
[----:B---3--:R-:W-:-:S06]  /*0bb0*/  DFMA R6, R2, R4, R6 ;  /* 0x000000040206722b */ /* 0x008fcc0000000006 */
[----:B------:R0:W1:Y:S05]  /*0bc0*/  F2F.F32.F64 R22, R6 ;  /* 0x0000000600167310 */ /* 0x00006a0000301000 */
.L_x_2:
[----:B------:R-:W5:Y:S01]  /*0bd0*/  LDC.64 R2, c[0x0][0x390] ;  /* 0x0000e400ff027b82 */ /* 0x000f620000000a00 */
[----:B-12-4-:R-:W0:Y:S01]  /*0be0*/  F2F.F64.F32 R22, R22 ;  /* 0x0000001600167310 */ /* 0x016e220000201800 */
[----:B------:R-:W-:-:S05]  /*0bf0*/  IADD3 R13, PT, PT, R13, R0, RZ ;  /* 0x000000000d0d7210 */ /* 0x000fca0007ffe0ff */
[----:B-----5:R-:W-:-:S05]  /*0c00*/  IMAD.WIDE R2, R13, 0x8, R2 ;  /* 0x000000080d027825 */ /* 0x020fca00078e0202 */
[----:B0-----:R-:W-:Y:S01]  /*0c10*/  STG.E.64 desc[UR18][R2.64], R22 ;  /* 0x0000001602007986 */ /* 0x001fe2000c101b12 */
[----:B------:R-:W-:Y:S05]  /*0c20*/  EXIT ;  /* 0x000000000000794d */ /* 0x000fea0003800000 */
.L_x_5:
[----:B------:R-:W-:-:S00]  /*0c30*/  BRA `(.L_x_5) ;  /* 0xfffffffc00fc7947 */ /* 0x000fc0000383ffff */
[----:B------:R-:W-:-:S00]  /*0c40*/  NOP ;  /* 0x0000000000007918 */ /* 0x000fc00000000000 */
        /* <DEDUP_REMOVED lines=11> */
.L_x_8:


//--------------------- .text._Z9multiply1PKdS0_S0_S0_Pd --------------------------
	.section	.text._Z9multiply1PKdS0_S0_S0_Pd,"ax",@progbits
	.align	128
        .global         _Z9multiply1PKdS0_S0_S0_Pd
        .type           _Z9multiply1PKdS0_S0_S0_Pd,@function
        .size           _Z9multiply1PKdS0_S0_S0_Pd,(.L_x_9 - _Z9multiply1PKdS0_S0_S0_Pd)
        .other          _Z9multiply1PKdS0_S0_S0_Pd,@"STO_CUDA_ENTRY STV_DEFAULT"
_Z9multiply1PKdS0_S0_S0_Pd:
.text._Z9multiply1PKdS0_S0_S0_Pd:
[----:B------:R-:W-:Y:S01]  /*0000*/  LDC R1, c[0x0][0x37c] ;  /* 0x0000df00ff017b82 */ /* 0x000fe20000000800 */
[----:B------:R-:W0:Y:S07]  /*0010*/  S2R R7, SR_TID.X ;  /* 0x0000000000077919 */ /* 0x000e2e0000002100 */
[----:B------:R-:W0:Y:S01]  /*0020*/  LDC.64 R2, c[0x0][0x398] ;  /* 0x0000e600ff027b82 */ /* 0x000e220000000a00 */
[----:B------:R-:W1:Y:S07]  /*0030*/  LDCU.64 UR4, c[0x0][0x358] ;  /* 0x00006b00ff0477ac */ /* 0x000e6e0008000a00 */
[----:B------:R-:W2:Y:S08]  /*0040*/  LDC.64 R4, c[0x0][0x390] ;  /* 0x0000e400ff047b82 */ /* 0x000eb00000000a00 */
[----:B------:R-:W3:Y:S08]  /*0050*/  LDC.64 R8, c[0x0][0x388] ;  /* 0x0000e200ff087b82 */ /* 0x000ef00000000a00 */
[----:B------:R-:W4:Y:S01]  /*0060*/  LDC.64 R10, c[0x0][0x380] ;  /* 0x0000e000ff0a7b82 */ /* 0x000f220000000a00 */
[----:B0-----:R-:W-:-:S07]  /*0070*/  IMAD.WIDE.U32 R2, R7, 0x8, R2 ;  /* 0x0000000807027825 */ /* 0x001fce00078e0002 */
[----:B------:R-:W0:Y:S01]  /*0080*/  LDC.64 R12, c[0x0][0x3a0] ;  /* 0x0000e800ff0c7b82 */ /* 0x000e220000000a00 */
[C---:B--2---:R-:W-:Y:S01]  /*0090*/  IMAD.WIDE.U32 R4, R7.reuse, 0x8, R4 ;  /* 0x0000000807047825 */ /* 0x044fe200078e0004 */
[----:B-1----:R-:W2:Y:S05]  /*00a0*/  LDG.E.64 R2, desc[UR4][R2.64] ;  /* 0x0000000402027981 */ /* 0x002eaa000c1e1b00 */
[----:B------:R-:W2:Y:S01]  /*00b0*/  LDG.E.64 R4, desc[UR4][R4.64] ;  /* 0x0000000404047981 */ /* 0x000ea2000c1e1b00 */
[----:B---3--:R-:W-:-:S06]  /*00c0*/  IMAD.WIDE.U32 R8, R7, 0x8, R8 ;  /* 0x0000000807087825 */ /* 0x008fcc00078e0008 */
[----:B------:R-:W3:Y:S01]  /*00d0*/  LDG.E.64 R8, desc[UR4][R8.64] ;  /* 0x0000000408087981 */ /* 0x000ee2000c1e1b00 */
[----:B----4-:R-:W-:-:S06]  /*00e0*/  IMAD.WIDE.U32 R10, R7, 0x8, R10 ;  /* 0x00000008070a7825 */ /* 0x010fcc00078e000a */
[----:B------:R-:W4:Y:S01]  /*00f0*/  LDG.E.64 R10, desc[UR4][R10.64] ;  /* 0x000000040a0a7981 */ /* 0x000f22000c1e1b00 */
[----:B0-----:R-:W-:-:S05]  /*0100*/  IMAD.WIDE.U32 R12, R7, 0x8, R12 ;  /* 0x00000008070c7825 */ /* 0x001fca00078e000c */
[----:B------:R-:W4:Y:S01]  /*0110*/  LDG.E.64 R14, desc[UR4][R12.64] ;  /* 0x000000040c0e7981 */ /* 0x000f22000c1e1b00 */
[----:B--2---:R-:W-:-:S08]  /*0120*/  DMUL R6, R2, R4 ;  /* 0x0000000402067228 */ /* 0x004fd00000000000 */
[----:B---3--:R-:W-:-:S08]  /*0130*/  DMUL R6, R6, R8 ;  /* 0x0000000806067228 */ /* 0x008fd00000000000 */
[----:B----4-:R-:W-:-:S07]  /*0140*/  DFMA R6, R6, R10, R14 ;  /* 0x0000000a0606722b */ /* 0x010fce000000000e */
[----:B------:R-:W-:Y:S01]  /*0150*/  STG.E.64 desc[UR4][R12.64], R6 ;  /* 0x000000060c007986 */ /* 0x000fe2000c101b04 */
[----:B------:R-:W-:Y:S05]  /*0160*/  EXIT ;  /* 0x000000000000794d */ /* 0x000fea0003800000 */
.L_x_6:
        /* <DEDUP_REMOVED lines=9> */
.L_x_9:


//--------------------- .text._Z4add2PdPKd        --------------------------
	.section	.text._Z4add2PdPKd,"ax",@progbits
	.align	128
        .global         _Z4add2PdPKd
        .type           _Z4add2PdPKd,@function
        .size           _Z4add2PdPKd,(.L_x_10 - _Z4add2PdPKd)
        .other          _Z4add2PdPKd,@"STO_CUDA_ENTRY STV_DEFAULT"
_Z4add2PdPKd:
.text._Z4add2PdPKd:
[----:B------:R-:W-:Y:S01]  /*0000*/  LDC R1, c[0x0][0x37c] ;  /* 0x0000df00ff017b82 */ /* 0x000fe20000000800 */
[----:B------:R-:W0:Y:S07]  /*0010*/  S2R R7, SR_TID.X ;  /* 0x0000000000077919 */ /* 0x000e2e0000002100 */
[----:B------:R-:W0:Y:S01]  /*0020*/  LDC.64 R2, c[0x0][0x388] ;  /* 0x0000e200ff027b82 */ /* 0x000e220000000a00 */
[----:B------:R-:W1:Y:S07]  /*0030*/  LDCU.64 UR4, c[0x0][0x358] ;  /* 0x00006b00ff0477ac */ /* 0x000e6e0008000a00 */
[----:B------:R-:W2:Y:S01]  /*0040*/  LDC.64 R4, c[0x0][0x380] ;  /* 0x0000e000ff047b82 */ /* 0x000ea20000000a00 */
[----:B0-----:R-:W-:-:S04]  /*0050*/  IMAD.WIDE.U32 R2, R7, 0x8, R2 ;  /* 0x0000000807027825 */ /* 0x001fc800078e0002 */
[----:B--2---:R-:W-:Y:S02]  /*0060*/  IMAD.WIDE.U32 R4, R7, 0x8, R4 ;  /* 0x0000000807047825 */ /* 0x004fe400078e0004 */
[----:B-1----:R-:W2:Y:S04]  /*0070*/  LDG.E.64 R2, desc[UR4][R2.64] ;  /* 0x0000000402027981 */ /* 0x002ea8000c1e1b00 */
[----:B------:R-:W2:Y:S02]  /*0080*/  LDG.E.64 R6, desc[UR4][R4.64] ;  /* 0x0000000404067981 */ /* 0x000ea4000c1e1b00 */
[----:B--2---:R-:W-:-:S07]  /*0090*/  DADD R6, R2, R6 ;  /* 0x0000000002067229 */ /* 0x004fce0000000006 */
[----:B------:R-:W-:Y:S01]  /*00a0*/  STG.E.64 desc[UR4][R4.64], R6 ;  /* 0x0000000604007986 */ /* 0x000fe2000c101b04 */
[----:B------:R-:W-:Y:S05]  /*00b0*/  EXIT ;  /* 0x000000000000794d */ /* 0x000fea0003800000 */
.L_x_7:
        /* <DEDUP_REMOVED lines=12> */
.L_x_10:


//--------------------- .nv.shared.reserved.0     --------------------------
	.section	.nv.shared.reserved.0,"aw",@nobits
	.weak		__nv_reservedSMEM_offset_0_alias
	.size		__nv_reservedSMEM_offset_0_alias, 0, 64
	.other		__nv_reservedSMEM_offset_0_alias,@"STO_CUDA_RESERVED_SHARED STV_DEFAULT"
__nv_reservedSMEM_offset_0_alias:
	.zero		0
	.zero		64


//--------------------- .nv.constant0._Z14matrixMultiplyPKdS0_Pdi --------------------------
	.section	.nv.constant0._Z14matrixMultiplyPKdS0_Pdi,"a",@progbits
	.sectionflags	@""
	.align	4
.nv.constant0._Z14matrixMultiplyPKdS0_Pdi:
	.zero		924


//--------------------- .nv.constant0._Z9multiply1PKdS0_S0_S0_Pd --------------------------
	.section	.nv.constant0._Z9multiply1PKdS0_S0_S0_Pd,"a",@progbits
	.sectionflags	@""
	.align	4
.nv.constant0._Z9multiply1PKdS0_S0_S0_Pd:
	.zero		936


//--------------------- .nv.constant0._Z4add2PdPKd --------------------------
	.section	.nv.constant0._Z4add2PdPKd,"a",@progbits
	.sectionflags	@""
	.align	4
.nv.constant0._Z4add2PdPKd:
	.zero		912


//--------------------- SYMBOLS --------------------------

	.type		.nv.reservedSmem.offset0,@object
	.size		.nv.reservedSmem.offset0,0x4
